//
// Generated by NVIDIA NVVM Compiler
//
// Compiler Build ID: CL-36424714
// Cuda compilation tools, release 13.0, V13.0.88
// Based on NVVM 20.0.0
//

.version 9.0
.target sm_100
.address_size 64

	// .globl	_Z17convolutionKernelPdS_ii
.extern .func  (.param .b32 func_retval0) vprintf
(
	.param .b64 vprintf_param_0,
	.param .b64 vprintf_param_1
)
;
.global .align 1 .b8 $str[72] = {98, 108, 111, 99, 107, 40, 37, 100, 44, 32, 37, 100, 41, 32, 116, 105, 100, 58, 40, 37, 100, 44, 32, 37, 100, 41, 32, 105, 110, 32, 111, 114, 105, 103, 105, 110, 97, 108, 40, 37, 100, 44, 32, 37, 100, 41, 58, 32, 112, 114, 111, 99, 99, 101, 115, 115, 105, 110, 103, 32, 101, 108, 101, 109, 101, 110, 116, 32, 37, 100, 10};

.visible .entry _Z17convolutionKernelPdS_ii(
	.param .u64 .ptr .align 1 _Z17convolutionKernelPdS_ii_param_0,
	.param .u64 .ptr .align 1 _Z17convolutionKernelPdS_ii_param_1,
	.param .u32 _Z17convolutionKernelPdS_ii_param_2,
	.param .u32 _Z17convolutionKernelPdS_ii_param_3
)
{
	.reg .pred 	%p<10>;
	.reg .b32 	%r<24>;
	.reg .b64 	%rd<29>;
	.reg .b64 	%fd<19>;

	ld.param.u64 	%rd1, [_Z17convolutionKernelPdS_ii_param_0];
	ld.param.u64 	%rd2, [_Z17convolutionKernelPdS_ii_param_1];
	ld.param.u32 	%r3, [_Z17convolutionKernelPdS_ii_param_2];
	ld.param.u32 	%r5, [_Z17convolutionKernelPdS_ii_param_3];
	mov.u32 	%r6, %ctaid.x;
	mov.u32 	%r7, %ntid.x;
	mov.u32 	%r8, %tid.x;
	mad.lo.s32 	%r1, %r6, %r7, %r8;
	mov.u32 	%r9, %ctaid.y;
	mov.u32 	%r10, %ntid.y;
	mov.u32 	%r11, %tid.y;
	mad.lo.s32 	%r12, %r9, %r10, %r11;
	setp.ge.s32 	%p1, %r1, %r3;
	setp.ge.s32 	%p2, %r12, %r5;
	or.pred  	%p3, %p1, %p2;
	@%p3 bra 	$L__BB0_4;
	setp.eq.s32 	%p4, %r12, 0;
	add.s32 	%r13, %r5, -1;
	setp.ge.u32 	%p5, %r12, %r13;
	or.pred  	%p6, %p4, %p5;
	@%p6 bra 	$L__BB0_4;
	setp.lt.s32 	%p7, %r1, 1;
	add.s32 	%r14, %r3, -1;
	setp.ge.s32 	%p8, %r1, %r14;
	or.pred  	%p9, %p7, %p8;
	@%p9 bra 	$L__BB0_4;
	cvta.to.global.u64 	%rd3, %rd1;
	shl.b32 	%r15, %r12, 3;
	add.s32 	%r16, %r15, -8;
	add.s32 	%r17, %r1, -1;
	add.s32 	%r18, %r16, %r17;
	mul.wide.u32 	%rd4, %r18, 8;
	add.s64 	%rd5, %rd3, %rd4;
	ld.global.f64 	%fd1, [%rd5];
	add.s32 	%r19, %r15, %r17;
	mul.wide.u32 	%rd6, %r19, 8;
	add.s64 	%rd7, %rd3, %rd6;
	ld.global.f64 	%fd2, [%rd7];
	mul.f64 	%fd3, %fd2, 0dBFD3333333333333;
	fma.rn.f64 	%fd4, %fd1, 0d3FC999999999999A, %fd3;
	cvt.u64.u32 	%rd8, %r17;
	cvt.u64.u32 	%rd9, %r15;
	add.s64 	%rd10, %rd9, %rd8;
	shl.b64 	%rd11, %rd10, 3;
	add.s64 	%rd12, %rd3, %rd11;
	ld.global.f64 	%fd5, [%rd12+64];
	fma.rn.f64 	%fd6, %fd5, 0d3FD999999999999A, %fd4;
	add.s32 	%r20, %r16, %r1;
	mul.wide.u32 	%rd13, %r20, 8;
	add.s64 	%rd14, %rd3, %rd13;
	ld.global.f64 	%fd7, [%rd14];
	fma.rn.f64 	%fd8, %fd7, 0d3FE0000000000000, %fd6;
	add.s32 	%r21, %r15, %r1;
	mul.wide.u32 	%rd15, %r21, 8;
	add.s64 	%rd16, %rd3, %rd15;
	ld.global.f64 	%fd9, [%rd16];
	fma.rn.f64 	%fd10, %fd9, 0d3FE3333333333333, %fd8;
	ld.global.f64 	%fd11, [%rd16+64];
	fma.rn.f64 	%fd12, %fd11, 0d3FE6666666666666, %fd10;
	add.s32 	%r22, %r1, 1;
	cvt.u64.u32 	%rd17, %r16;
	cvt.u64.u32 	%rd18, %r1;
	add.s64 	%rd19, %rd17, %rd18;
	shl.b64 	%rd20, %rd19, 3;
	add.s64 	%rd21, %rd3, %rd20;
	ld.global.f64 	%fd13, [%rd21+8];
	fma.rn.f64 	%fd14, %fd13, 0dBFE999999999999A, %fd12;
	ld.global.f64 	%fd15, [%rd16+8];
	fma.rn.f64 	%fd16, %fd15, 0dBFECCCCCCCCCCCCD, %fd14;
	cvt.u64.u32 	%rd22, %r22;
	add.s64 	%rd23, %rd9, %rd22;
	shl.b64 	%rd24, %rd23, 3;
	add.s64 	%rd25, %rd3, %rd24;
	ld.global.f64 	%fd17, [%rd25+64];
	fma.rn.f64 	%fd18, %fd17, 0d3FB999999999999A, %fd16;
	mad.lo.s32 	%r23, %r3, %r12, %r1;
	cvta.to.global.u64 	%rd26, %rd2;
	mul.wide.s32 	%rd27, %r23, 8;
	add.s64 	%rd28, %rd26, %rd27;
	st.global.f64 	[%rd28], %fd18;
$L__BB0_4:
	ret;

}
	// .globl	_Z11myKernelNewPdS_S_ii
.visible .entry _Z11myKernelNewPdS_S_ii(
	.param .u64 .ptr .align 1 _Z11myKernelNewPdS_S_ii_param_0,
	.param .u64 .ptr .align 1 _Z11myKernelNewPdS_S_ii_param_1,
	.param .u64 .ptr .align 1 _Z11myKernelNewPdS_S_ii_param_2,
	.param .u32 _Z11myKernelNewPdS_S_ii_param_3,
	.param .u32 _Z11myKernelNewPdS_S_ii_param_4
)
{
	.local .align 8 .b8 	__local_depot1[32];
	.reg .b64 	%SP;
	.reg .b64 	%SPL;
	.reg .pred 	%p<4>;
	.reg .b32 	%r<16>;
	.reg .b64 	%rd<10>;

	mov.u64 	%SPL, __local_depot1;
	cvta.local.u64 	%SP, %SPL;
	ld.param.u64 	%rd1, [_Z11myKernelNewPdS_S_ii_param_2];
	ld.param.u32 	%r6, [_Z11myKernelNewPdS_S_ii_param_3];
	ld.param.u32 	%r7, [_Z11myKernelNewPdS_S_ii_param_4];
	mov.u32 	%r1, %ctaid.x;
	mov.u32 	%r9, %ntid.x;
	mov.u32 	%r2, %tid.x;
	mad.lo.s32 	%r3, %r1, %r9, %r2;
	mov.u32 	%r4, %ctaid.y;
	mov.u32 	%r10, %ntid.y;
	mov.u32 	%r11, %tid.y;
	mad.lo.s32 	%r12, %r4, %r10, %r11;
	setp.ge.s32 	%p1, %r3, %r6;
	setp.ge.s32 	%p2, %r12, %r7;
	or.pred  	%p3, %p1, %p2;
	@%p3 bra 	$L__BB1_2;
	add.u64 	%rd2, %SP, 0;
	add.u64 	%rd3, %SPL, 0;
	cvta.to.global.u64 	%rd4, %rd1;
	mad.lo.s32 	%r13, %r6, %r12, %r3;
	st.local.v2.u32 	[%rd3], {%r1, %r4};
	st.local.v2.u32 	[%rd3+8], {%r2, %r2};
	st.local.v2.u32 	[%rd3+16], {%r3, %r12};
	st.local.u32 	[%rd3+24], %r13;
	mov.u64 	%rd5, $str;
	cvta.global.u64 	%rd6, %rd5;
	{ // callseq 0, 0
	.param .b64 param0;
	st.param.b64 	[param0], %rd6;
	.param .b64 param1;
	st.param.b64 	[param1], %rd2;
	.param .b32 retval0;
	call.uni (retval0), 
	vprintf, 
	(
	param0, 
	param1
	);
	ld.param.b32 	%r14, [retval0];
	} // callseq 0
	mul.wide.s32 	%rd7, %r13, 8;
	add.s64 	%rd8, %rd4, %rd7;
	mov.b64 	%rd9, 4621256167635550208;
	st.global.u64 	[%rd8], %rd9;
$L__BB1_2:
	ret;

}


// ===== COMPILED SASS (sm_100) =====

	.target	sm_100

	.elftype	@"ET_EXEC"


//--------------------- .note.nv.tkinfo           --------------------------
	.section	.note.nv.tkinfo,"",@"SHT_NOTE"
	.sectionflags	@"SHF_NOTE_NV_TKINFO"
	.tkinfo
        /*0018*/ 	.word	0x00000002
        /*0030*/ 	.string	""
        /*0030*/ 	.string	"ptxas"
        /*0030*/ 	.string	"Cuda compilation tools, release 13.0, V13.0.88"
        /*0030*/ 	.string	"Build cuda_13.0.r13.0/compiler.36424714_0"
        /*0030*/ 	.string	"-arch sm_100 -m 64 "



//--------------------- .note.nv.cuinfo           --------------------------
	.section	.note.nv.cuinfo,"",@"SHT_NOTE"
	.sectionflags	@"SHF_NOTE_NV_CUINFO"
        /*0018*/ 	.short	0x0002
        /*001a*/ 	.short	0x0064
        /*001c*/ 	.short	0x0082
	.zero		2


//--------------------- .nv.info                  --------------------------
	.section	.nv.info,"",@"SHT_CUDA_INFO"
	.align	4


	//----- nvinfo : EIATTR_REGCOUNT
	.align		4
        /*0000*/ 	.byte	0x04, 0x2f
        /*0002*/ 	.short	(.L_2 - .L_1)
	.align		4
.L_1:
        /*0004*/ 	.word	index@(_Z17convolutionKernelPdS_ii)
        /*0008*/ 	.word	0x0000001a


	//----- nvinfo : EIATTR_FRAME_SIZE
	.align		4
.L_2:
        /*000c*/ 	.byte	0x04, 0x11
        /*000e*/ 	.short	(.L_4 - .L_3)
	.align		4
.L_3:
        /*0010*/ 	.word	index@(_Z17convolutionKernelPdS_ii)
        /*0014*/ 	.word	0x00000000


	//----- nvinfo : EIATTR_REGCOUNT
	.align		4
.L_4:
        /*0018*/ 	.byte	0x04, 0x2f
        /*001a*/ 	.short	(.L_6 - .L_5)
	.align		4
.L_5:
        /*001c*/ 	.word	index@(_Z11myKernelNewPdS_S_ii)
        /*0020*/ 	.word	0x00000018


	//----- nvinfo : EIATTR_FRAME_SIZE
	.align		4
.L_6:
        /*0024*/ 	.byte	0x04, 0x11
        /*0026*/ 	.short	(.L_8 - .L_7)
	.align		4
.L_7:
        /*0028*/ 	.word	index@(_Z11myKernelNewPdS_S_ii)
        /*002c*/ 	.word	0x00000020


	//----- nvinfo : EIATTR_MIN_STACK_SIZE
	.align		4
.L_8:
        /*0030*/ 	.byte	0x04, 0x12
        /*0032*/ 	.short	(.L_10 - .L_9)
	.align		4
.L_9:
        /*0034*/ 	.word	index@(_Z11myKernelNewPdS_S_ii)
        /*0038*/ 	.word	0x00000020


	//----- nvinfo : EIATTR_MIN_STACK_SIZE
	.align		4
.L_10:
        /*003c*/ 	.byte	0x04, 0x12
        /*003e*/ 	.short	(.L_12 - .L_11)
	.align		4
.L_11:
        /*0040*/ 	.word	index@(_Z17convolutionKernelPdS_ii)
        /*0044*/ 	.word	0x00000000
.L_12:


//--------------------- .nv.compat                --------------------------
	.section	.nv.compat,"",@"SHT_CUDA_COMPAT_INFO"
	.align	4
        /*0000*/ 	.byte	0x02, 0x09, 0x00, 0x00, 0x02, 0x02, 0x01, 0x00, 0x02, 0x05, 0x05, 0x00, 0x03, 0x07, 0x01, 0x01
        /*0010*/ 	.byte	0x02, 0x03, 0x00, 0x00, 0x02, 0x06, 0x01, 0x00, 0x04, 0x0b, 0x08, 0x00, 0x01, 0x00, 0x00, 0x00
        /*0020*/ 	.byte	0x00, 0x00, 0x00, 0x00


//--------------------- .nv.info._Z11myKernelNewPdS_S_ii --------------------------
	.section	.nv.info._Z11myKernelNewPdS_S_ii,"",@"SHT_CUDA_INFO"
	.sectionflags	@""
	.align	4


	//----- nvinfo : EIATTR_CUDA_API_VERSION
	.align		4
        /*0000*/ 	.byte	0x04, 0x37
        /*0002*/ 	.short	(.L_14 - .L_13)
.L_13:
        /*0004*/ 	.word	0x00000082


	//----- nvinfo : EIATTR_KPARAM_INFO
	.align		4
.L_14:
        /*0008*/ 	.byte	0x04, 0x17
        /*000a*/ 	.short	(.L_16 - .L_15)
.L_15:
        /*000c*/ 	.word	0x00000000
        /*0010*/ 	.short	0x0004
        /*0012*/ 	.short	0x001c
        /*0014*/ 	.byte	0x00, 0xf0, 0x11, 0x00


	//----- nvinfo : EIATTR_KPARAM_INFO
	.align		4
.L_16:
        /*0018*/ 	.byte	0x04, 0x17
        /*001a*/ 	.short	(.L_18 - .L_17)
.L_17:
        /*001c*/ 	.word	0x00000000
        /*0020*/ 	.short	0x0003
        /*0022*/ 	.short	0x0018
        /*0024*/ 	.byte	0x00, 0xf0, 0x11, 0x00


	//----- nvinfo : EIATTR_KPARAM_INFO
	.align		4
.L_18:
        /*0028*/ 	.byte	0x04, 0x17
        /*002a*/ 	.short	(.L_20 - .L_19)
.L_19:
        /*002c*/ 	.word	0x00000000
        /*0030*/ 	.short	0x0002
        /*0032*/ 	.short	0x0010
        /*0034*/ 	.byte	0x00, 0xf5, 0x21, 0x00


	//----- nvinfo : EIATTR_KPARAM_INFO
	.align		4
.L_20:
        /*0038*/ 	.byte	0x04, 0x17
        /*003a*/ 	.short	(.L_22 - .L_21)
.L_21:
        /*003c*/ 	.word	0x00000000
        /*0040*/ 	.short	0x0001
        /*0042*/ 	.short	0x0008
        /*0044*/ 	.byte	0x00, 0xf5, 0x21, 0x00


	//----- nvinfo : EIATTR_KPARAM_INFO
	.align		4
.L_22:
        /*0048*/ 	.byte	0x04, 0x17
        /*004a*/ 	.short	(.L_24 - .L_23)
.L_23:
        /*004c*/ 	.word	0x00000000
        /*0050*/ 	.short	0x0000
        /*0052*/ 	.short	0x0000
        /*0054*/ 	.byte	0x00, 0xf5, 0x21, 0x00


	//----- nvinfo : EIATTR_SPARSE_MMA_MASK
	.align		4
.L_24:
        /*0058*/ 	.byte	0x03, 0x50
        /*005a*/ 	.short	0x0000


	//----- nvinfo : EIATTR_MAXREG_COUNT
	.align		4
        /*005c*/ 	.byte	0x03, 0x1b
        /*005e*/ 	.short	0x00ff


	//----- nvinfo : EIATTR_EXTERNS
	.align		4
        /*0060*/ 	.byte	0x04, 0x0f
        /*0062*/ 	.short	(.L_26 - .L_25)


	//   ....[0]....
	.align		4
.L_25:
        /*0064*/ 	.word	index@(vprintf)


	//----- nvinfo : EIATTR_MERCURY_ISA_VERSION
	.align		4
.L_26:
        /*0068*/ 	.byte	0x03, 0x5f
        /*006a*/ 	.short	0x0101


	//----- nvinfo : EIATTR_VRC_CTA_INIT_COUNT
	.align		4
        /*006c*/ 	.byte	0x02, 0x4a
	.zero		1
	.zero		1


	//----- nvinfo : EIATTR_SYSCALL_OFFSETS
	.align		4
        /*0070*/ 	.byte	0x04, 0x46
        /*0072*/ 	.short	(.L_28 - .L_27)


	//   ....[0]....
.L_27:
        /*0074*/ 	.word	0x000001f0


	//----- nvinfo : EIATTR_EXIT_INSTR_OFFSETS
	.align		4
.L_28:
        /*0078*/ 	.byte	0x04, 0x1c
        /*007a*/ 	.short	(.L_30 - .L_29)


	//   ....[0]....
.L_29:
        /*007c*/ 	.word	0x00000110


	//   ....[1]....
        /*0080*/ 	.word	0x00000250


	//----- nvinfo : EIATTR_CRS_STACK_SIZE
	.align		4
.L_30:
        /*0084*/ 	.byte	0x04, 0x1e
        /*0086*/ 	.short	(.L_32 - .L_31)
.L_31:
        /*0088*/ 	.word	0x00000000


	//----- nvinfo : EIATTR_CBANK_PARAM_SIZE
	.align		4
.L_32:
        /*008c*/ 	.byte	0x03, 0x19
        /*008e*/ 	.short	0x0020


	//----- nvinfo : EIATTR_PARAM_CBANK
	.align		4
        /*0090*/ 	.byte	0x04, 0x0a
        /*0092*/ 	.short	(.L_34 - .L_33)
	.align		4
.L_33:
        /*0094*/ 	.word	index@(.nv.constant0._Z11myKernelNewPdS_S_ii)
        /*0098*/ 	.short	0x0380
        /*009a*/ 	.short	0x0020


	//----- nvinfo : EIATTR_SW_WAR
	.align		4
.L_34:
        /*009c*/ 	.byte	0x04, 0x36
        /*009e*/ 	.short	(.L_36 - .L_35)
.L_35:
        /*00a0*/ 	.word	0x00000008
.L_36:


//--------------------- .nv.info._Z17convolutionKernelPdS_ii --------------------------
	.section	.nv.info._Z17convolutionKernelPdS_ii,"",@"SHT_CUDA_INFO"
	.sectionflags	@""
	.align	4


	//----- nvinfo : EIATTR_CUDA_API_VERSION
	.align		4
        /*0000*/ 	.byte	0x04, 0x37
        /*0002*/ 	.short	(.L_38 - .L_37)
.L_37:
        /*0004*/ 	.word	0x00000082


	//----- nvinfo : EIATTR_KPARAM_INFO
	.align		4
.L_38:
        /*0008*/ 	.byte	0x04, 0x17
        /*000a*/ 	.short	(.L_40 - .L_39)
.L_39:
        /*000c*/ 	.word	0x00000000
        /*0010*/ 	.short	0x0003
        /*0012*/ 	.short	0x0014
        /*0014*/ 	.byte	0x00, 0xf0, 0x11, 0x00


	//----- nvinfo : EIATTR_KPARAM_INFO
	.align		4
.L_40:
        /*0018*/ 	.byte	0x04, 0x17
        /*001a*/ 	.short	(.L_42 - .L_41)
.L_41:
        /*001c*/ 	.word	0x00000000
        /*0020*/ 	.short	0x0002
        /*0022*/ 	.short	0x0010
        /*0024*/ 	.byte	0x00, 0xf0, 0x11, 0x00


	//----- nvinfo : EIATTR_KPARAM_INFO
	.align		4
.L_42:
        /*0028*/ 	.byte	0x04, 0x17
        /*002a*/ 	.short	(.L_44 - .L_43)
.L_43:
        /*002c*/ 	.word	0x00000000
        /*0030*/ 	.short	0x0001
        /*0032*/ 	.short	0x0008
        /*0034*/ 	.byte	0x00, 0xf5, 0x21, 0x00


	//----- nvinfo : EIATTR_KPARAM_INFO
	.align		4
.L_44:
        /*0038*/ 	.byte	0x04, 0x17
        /*003a*/ 	.short	(.L_46 - .L_45)
.L_45:
        /*003c*/ 	.word	0x00000000
        /*0040*/ 	.short	0x0000
        /*0042*/ 	.short	0x0000
        /*0044*/ 	.byte	0x00, 0xf5, 0x21, 0x00


	//----- nvinfo : EIATTR_SPARSE_MMA_MASK
	.align		4
.L_46:
        /*0048*/ 	.byte	0x03, 0x50
        /*004a*/ 	.short	0x0000


	//----- nvinfo : EIATTR_MAXREG_COUNT
	.align		4
        /*004c*/ 	.byte	0x03, 0x1b
        /*004e*/ 	.short	0x00ff


	//----- nvinfo : EIATTR_MERCURY_ISA_VERSION
	.align		4
        /*0050*/ 	.byte	0x03, 0x5f
        /*0052*/ 	.short	0x0101


	//----- nvinfo : EIATTR_VRC_CTA_INIT_COUNT
	.align		4
        /*0054*/ 	.byte	0x02, 0x4a
	.zero		1
	.zero		1


	//----- nvinfo : EIATTR_EXIT_INSTR_OFFSETS
	.align		4
        /*0058*/ 	.byte	0x04, 0x1c
        /*005a*/ 	.short	(.L_48 - .L_47)


	//   ....[0]....
.L_47:
        /*005c*/ 	.word	0x000000c0


	//   ....[1]....
        /*0060*/ 	.word	0x00000100


	//   ....[2]....
        /*0064*/ 	.word	0x00000140


	//   ....[3]....
        /*0068*/ 	.word	0x00000550


	//----- nvinfo : EIATTR_CBANK_PARAM_SIZE
	.align		4
.L_48:
        /*006c*/ 	.byte	0x03, 0x19
        /*006e*/ 	.short	0x0018


	//----- nvinfo : EIATTR_PARAM_CBANK
	.align		4
        /*0070*/ 	.byte	0x04, 0x0a
        /*0072*/ 	.short	(.L_50 - .L_49)
	.align		4
.L_49:
        /*0074*/ 	.word	index@(.nv.constant0._Z17convolutionKernelPdS_ii)
        /*0078*/ 	.short	0x0380
        /*007a*/ 	.short	0x0018


	//----- nvinfo : EIATTR_SW_WAR
	.align		4
.L_50:
        /*007c*/ 	.byte	0x04, 0x36
        /*007e*/ 	.short	(.L_52 - .L_51)
.L_51:
        /*0080*/ 	.word	0x00000008
.L_52:


//--------------------- .nv.callgraph             --------------------------
	.section	.nv.callgraph,"",@"SHT_CUDA_CALLGRAPH"
	.align	4
	.sectionentsize	8
	.align		4
        /*0000*/ 	.word	0x00000000
	.align		4
        /*0004*/ 	.word	0xffffffff
	.align		4
        /*0008*/ 	.word	index@(_Z11myKernelNewPdS_S_ii)
	.align		4
        /*000c*/ 	.word	index@(vprintf)
	.align		4
        /*0010*/ 	.word	0x00000000
	.align		4
        /*0014*/ 	.word	0xfffffffe
	.align		4
        /*0018*/ 	.word	0x00000000
	.align		4
        /*001c*/ 	.word	0xfffffffd
	.align		4
        /*0020*/ 	.word	0x00000000
	.align		4
        /*0024*/ 	.word	0xfffffffc


//--------------------- .nv.constant4             --------------------------
	.section	.nv.constant4,"a",@progbits
	.align	8
	.align		8
.nv.constant4:
        /*0000*/ 	.dword	vprintf
	.align		8
        /*0008*/ 	.dword	$str


//--------------------- .text._Z11myKernelNewPdS_S_ii --------------------------
	.section	.text._Z11myKernelNewPdS_S_ii,"ax",@progbits
	.align	128
        .global         _Z11myKernelNewPdS_S_ii
        .type           _Z11myKernelNewPdS_S_ii,@function
        .size           _Z11myKernelNewPdS_S_ii,(.L_x_3 - _Z11myKernelNewPdS_S_ii)
        .other          _Z11myKernelNewPdS_S_ii,@"STO_CUDA_ENTRY STV_DEFAULT"
_Z11myKernelNewPdS_S_ii:
.text._Z11myKernelNewPdS_S_ii:
[----:B------:R-:W0:Y:S01]  /*0000*/  LDC R1, c[0x0][0x37c] ;  /* 0x0000df00ff017b82 */ /* 0x000e220000000800 */
[----:B------:R-:W1:Y:S01]  /*0010*/  S2R R0, SR_TID.Y ;  /* 0x0000000000007919 */ /* 0x000e620000002200 */
[----:B------:R-:W2:Y:S01]  /*0020*/  LDCU UR5, c[0x0][0x2fc] ;  /* 0x00005f80ff0577ac */ /* 0x000ea20008000800 */
[----:B0-----:R-:W-:Y:S01]  /*0030*/  VIADD R1, R1, 0xffffffe0 ;  /* 0xffffffe001017836 */ /* 0x001fe20000000000 */
[----:B------:R-:W1:Y:S01]  /*0040*/  S2R R13, SR_CTAID.Y ;  /* 0x00000000000d7919 */ /* 0x000e620000002600 */
[----:B------:R-:W0:Y:S01]  /*0050*/  LDCU UR6, c[0x0][0x360] ;  /* 0x00006c00ff0677ac */ /* 0x000e220008000800 */
[----:B------:R-:W0:Y:S01]  /*0060*/  S2R R12, SR_CTAID.X ;  /* 0x00000000000c7919 */ /* 0x000e220000002500 */
[----:B------:R-:W1:Y:S01]  /*0070*/  LDCU UR7, c[0x0][0x364] ;  /* 0x00006c80ff0777ac */ /* 0x000e620008000800 */
[----:B------:R-:W0:Y:S01]  /*0080*/  S2R R14, SR_TID.X ;  /* 0x00000000000e7919 */ /* 0x000e220000002100 */
[----:B------:R-:W3:Y:S01]  /*0090*/  LDCU.64 UR8, c[0x0][0x398] ;  /* 0x00007300ff0877ac */ /* 0x000ee20008000a00 */
[----:B------:R-:W4:Y:S02]  /*00a0*/  LDCU UR4, c[0x0][0x2f8] ;  /* 0x00005f00ff0477ac */ /* 0x000f240008000800 */
[----:B----4-:R-:W-:Y:S01]  /*00b0*/  IADD3 R6, P1, PT, R1, UR4, RZ ;  /* 0x0000000401067c10 */ /* 0x010fe2000ff3e0ff */
[----:B-1----:R-:W-:-:S03]  /*00c0*/  IMAD R9, R13, UR7, R0 ;  /* 0x000000070d097c24 */ /* 0x002fc6000f8e0200 */
[----:B--2---:R-:W-:Y:S02]  /*00d0*/  IADD3.X R7, PT, PT, RZ, UR5, RZ, P1, !PT ;  /* 0x00000005ff077c10 */ /* 0x004fe40008ffe4ff */
[----:B---3--:R-:W-:Y:S01]  /*00e0*/  ISETP.GE.AND P0, PT, R9, UR9, PT ;  /* 0x0000000909007c0c */ /* 0x008fe2000bf06270 */
[----:B0-----:R-:W-:-:S05]  /*00f0*/  IMAD R8, R12, UR6, R14 ;  /* 0x000000060c087c24 */ /* 0x001fca000f8e020e */
[----:B------:R-:W-:-:S13]  /*0100*/  ISETP.GE.OR P0, PT, R8, UR8, P0 ;  /* 0x0000000808007c0c */ /* 0x000fda0008706670 */
[----:B------:R-:W-:Y:S05]  /*0110*/  @P0 EXIT ;  /* 0x000000000000094d */ /* 0x000fea0003800000 */
[----:B------:R-:W-:Y:S01]  /*0120*/  IMAD.MOV.U32 R15, RZ, RZ, R14 ;  /* 0x000000ffff0f7224 */ /* 0x000fe200078e000e */
[----:B------:R-:W-:Y:S01]  /*0130*/  MOV R0, 0x0 ;  /* 0x0000000000007802 */ /* 0x000fe20000000f00 */
[----:B------:R-:W-:Y:S01]  /*0140*/  IMAD R2, R9, UR8, R8 ;  /* 0x0000000809027c24 */ /* 0x000fe2000f8e0208 */
[----:B------:R0:W-:Y:S01]  /*0150*/  STL.64 [R1], R12 ;  /* 0x0000000c01007387 */ /* 0x0001e20000100a00 */
[----:B------:R-:W1:Y:S01]  /*0160*/  LDCU.64 UR4, c[0x4][0x8] ;  /* 0x01000100ff0477ac */ /* 0x000e620008000a00 */
[----:B------:R0:W2:Y:S02]  /*0170*/  LDC.64 R10, c[0x4][R0] ;  /* 0x01000000000a7b82 */ /* 0x0000a40000000a00 */
[----:B------:R0:W-:Y:S01]  /*0180*/  STL.64 [R1+0x10], R8 ;  /* 0x0000100801007387 */ /* 0x0001e20000100a00 */
[----:B------:R-:W3:Y:S03]  /*0190*/  LDCU.64 UR36, c[0x0][0x358] ;  /* 0x00006b00ff2477ac */ /* 0x000ee60008000a00 */
[----:B------:R0:W-:Y:S04]  /*01a0*/  STL.64 [R1+0x8], R14 ;  /* 0x0000080e01007387 */ /* 0x0001e80000100a00 */
[----:B------:R0:W-:Y:S01]  /*01b0*/  STL [R1+0x18], R2 ;  /* 0x0000180201007387 */ /* 0x0001e20000100800 */
[----:B-1----:R-:W-:Y:S01]  /*01c0*/  MOV R4, UR4 ;  /* 0x0000000400047c02 */ /* 0x002fe20008000f00 */
[----:B------:R-:W-:-:S07]  /*01d0*/  IMAD.U32 R5, RZ, RZ, UR5 ;  /* 0x00000005ff057e24 */ /* 0x000fce000f8e00ff */
[----:B------:R-:W-:-:S07]  /*01e0*/  LEPC R20, `(.L_x_0) ;  /* 0x000000001014794e */ /* 0x000fce0000000000 */
[----:B0-23--:R-:W-:Y:S05]  /*01f0*/  CALL.ABS.NOINC R10 ;  /* 0x000000000a007343 */ /* 0x00dfea0003c00000 */
.L_x_0:
[----:B------:R-:W0:Y:S01]  /*0200*/  LDC.64 R4, c[0x0][0x390] ;  /* 0x0000e400ff047b82 */ /* 0x000e220000000a00 */
[----:B------:R-:W-:Y:S02]  /*0210*/  HFMA2 R6, -RZ, RZ, 0, 0 ;  /* 0x00000000ff067431 */ /* 0x000fe400000001ff */
[----:B------:R-:W-:Y:S02]  /*0220*/  IMAD.MOV.U32 R7, RZ, RZ, 0x40220000 ;  /* 0x40220000ff077424 */ /* 0x000fe400078e00ff */
[----:B0-----:R-:W-:-:S05]  /*0230*/  IMAD.WIDE R2, R2, 0x8, R4 ;  /* 0x0000000802027825 */ /* 0x001fca00078e0204 */
[----:B------:R-:W-:Y:S01]  /*0240*/  STG.E.64 desc[UR36][R2.64], R6 ;  /* 0x0000000602007986 */ /* 0x000fe2000c101b24 */
[----:B------:R-:W-:Y:S05]  /*0250*/  EXIT ;  /* 0x000000000000794d */ /* 0x000fea0003800000 */
.L_x_1:
[----:B------:R-:W-:-:S00]  /*0260*/  BRA `(.L_x_1) ;  /* 0xfffffffc00fc7947 */ /* 0x000fc0000383ffff */
[----:B------:R-:W-:-:S00]  /*0270*/  NOP ;  /* 0x0000000000007918 */ /* 0x000fc00000000000 */
        /* <DEDUP_REMOVED lines=8> */
.L_x_3:


//--------------------- .text._Z17convolutionKernelPdS_ii --------------------------
	.section	.text._Z17convolutionKernelPdS_ii,"ax",@progbits
	.align	128
        .global         _Z17convolutionKernelPdS_ii
        .type           _Z17convolutionKernelPdS_ii,@function
        .size           _Z17convolutionKernelPdS_ii,(.L_x_4 - _Z17convolutionKernelPdS_ii)
        .other          _Z17convolutionKernelPdS_ii,@"STO_CUDA_ENTRY STV_DEFAULT"
_Z17convolutionKernelPdS_ii:
.text._Z17convolutionKernelPdS_ii:
[----:B------:R-:W-:Y:S01]  /*0000*/  LDC R1, c[0x0][0x37c] ;  /* 0x0000df00ff017b82 */ /* 0x000fe20000000800 */
[----:B------:R-:W0:Y:S07]  /*0010*/  S2R R2, SR_TID.Y ;  /* 0x0000000000027919 */ /* 0x000e2e0000002200 */
[----:B------:R-:W1:Y:S01]  /*0020*/  LDC R0, c[0x0][0x360] ;  /* 0x0000d800ff007b82 */ /* 0x000e620000000800 */
[----:B------:R-:W2:Y:S01]  /*0030*/  LDCU.64 UR6, c[0x0][0x390] ;  /* 0x00007200ff0677ac */ /* 0x000ea20008000a00 */
[----:B------:R-:W1:Y:S06]  /*0040*/  S2R R3, SR_TID.X ;  /* 0x0000000000037919 */ /* 0x000e6c0000002100 */
[----:B------:R-:W0:Y:S08]  /*0050*/  S2UR UR5, SR_CTAID.Y ;  /* 0x00000000000579c3 */ /* 0x000e300000002600 */
[----:B------:R-:W0:Y:S08]  /*0060*/  LDC R11, c[0x0][0x364] ;  /* 0x0000d900ff0b7b82 */ /* 0x000e300000000800 */
[----:B------:R-:W1:Y:S01]  /*0070*/  S2UR UR4, SR_CTAID.X ;  /* 0x00000000000479c3 */ /* 0x000e620000002500 */
[----:B0-----:R-:W-:-:S05]  /*0080*/  IMAD R11, R11, UR5, R2 ;  /* 0x000000050b0b7c24 */ /* 0x001fca000f8e0202 */
[----:B--2---:R-:W-:Y:S01]  /*0090*/  ISETP.GE.AND P0, PT, R11, UR7, PT ;  /* 0x000000070b007c0c */ /* 0x004fe2000bf06270 */
[----:B-1----:R-:W-:-:S05]  /*00a0*/  IMAD R0, R0, UR4, R3 ;  /* 0x0000000400007c24 */ /* 0x002fca000f8e0203 */
[----:B------:R-:W-:-:S13]  /*00b0*/  ISETP.GE.OR P0, PT, R0, UR6, P0 ;  /* 0x0000000600007c0c */ /* 0x000fda0008706670 */
[----:B------:R-:W-:Y:S05]  /*00c0*/  @P0 EXIT ;  /* 0x000000000000094d */ /* 0x000fea0003800000 */
[----:B------:R-:W-:-:S06]  /*00d0*/  UIADD3 UR4, UPT, UPT, UR7, -0x1, URZ ;  /* 0xffffffff07047890 */ /* 0x000fcc000fffe0ff */
[----:B------:R-:W-:-:S04]  /*00e0*/  ISETP.GE.U32.AND P0, PT, R11, UR4, PT ;  /* 0x000000040b007c0c */ /* 0x000fc8000bf06070 */
[----:B------:R-:W-:-:S13]  /*00f0*/  ISETP.EQ.OR P0, PT, R11, RZ, P0 ;  /* 0x000000ff0b00720c */ /* 0x000fda0000702670 */
[----:B------:R-:W-:Y:S05]  /*0100*/  @P0 EXIT ;  /* 0x000000000000094d */ /* 0x000fea0003800000 */
[----:B------:R-:W-:-:S06]  /*0110*/  UIADD3 UR4, UPT, UPT, UR6, -0x1, URZ ;  /* 0xffffffff06047890 */ /* 0x000fcc000fffe0ff */
[----:B------:R-:W-:-:S04]  /*0120*/  ISETP.GE.AND P0, PT, R0, UR4, PT ;  /* 0x0000000400007c0c */ /* 0x000fc8000bf06270 */
[----:B------:R-:W-:-:S13]  /*0130*/  ISETP.LT.OR P0, PT, R0, 0x1, P0 ;  /* 0x000000010000780c */ /* 0x000fda0000701670 */
[----:B------:R-:W-:Y:S05]  /*0140*/  @P0 EXIT ;  /* 0x000000000000094d */ /* 0x000fea0003800000 */
[----:B------:R-:W0:Y:S01]  /*0150*/  LDC.64 R12, c[0x0][0x380] ;  /* 0x0000e000ff0c7b82 */ /* 0x000e220000000a00 */
[----:B------:R-:W1:Y:S01]  /*0160*/  LDCU.64 UR4, c[0x0][0x358] ;  /* 0x00006b00ff0477ac */ /* 0x000e620008000a00 */
[----:B------:R-:W-:Y:S02]  /*0170*/  IMAD.SHL.U32 R19, R11, 0x8, RZ ;  /* 0x000000080b137824 */ /* 0x000fe400078e00ff */
[----:B------:R-:W-:Y:S01]  /*0180*/  VIADD R2, R0, 0xffffffff ;  /* 0xffffffff00027836 */ /* 0x000fe20000000000 */
[----:B------:R-:W2:Y:S02]  /*0190*/  LDCU.64 UR8, c[0x0][0x380] ;  /* 0x00007000ff0877ac */ /* 0x000ea40008000a00 */
[C---:B------:R-:W-:Y:S01]  /*01a0*/  IADD3 R15, PT, PT, R19.reuse, -0x8, RZ ;  /* 0xfffffff8130f7810 */ /* 0x040fe20007ffe0ff */
[C---:B------:R-:W-:Y:S01]  /*01b0*/  IMAD.IADD R5, R19.reuse, 0x1, R2 ;  /* 0x0000000113057824 */ /* 0x040fe200078e0202 */
[----:B------:R-:W-:-:S03]  /*01c0*/  IADD3 R6, P0, PT, R19, R2, RZ ;  /* 0x0000000213067210 */ /* 0x000fc60007f1e0ff */
[----:B------:R-:W-:Y:S02]  /*01d0*/  IMAD.IADD R3, R15, 0x1, R2 ;  /* 0x000000010f037824 */ /* 0x000fe400078e0202 */
[----:B0-----:R-:W-:-:S04]  /*01e0*/  IMAD.WIDE.U32 R4, R5, 0x8, R12 ;  /* 0x0000000805047825 */ /* 0x001fc800078e000c */
[----:B------:R-:W-:Y:S02]  /*01f0*/  IMAD.WIDE.U32 R2, R3, 0x8, R12 ;  /* 0x0000000803027825 */ /* 0x000fe400078e000c */
[----:B-1----:R-:W3:Y:S02]  /*0200*/  LDG.E.64 R4, desc[UR4][R4.64] ;  /* 0x0000000404047981 */ /* 0x002ee4000c1e1b00 */
[----:B------:R-:W-:Y:S01]  /*0210*/  IMAD.X R7, RZ, RZ, RZ, P0 ;  /* 0x000000ffff077224 */ /* 0x000fe200000e06ff */
[C---:B--2---:R-:W-:Y:S01]  /*0220*/  LEA R8, P0, R6.reuse, UR8, 0x3 ;  /* 0x0000000806087c11 */ /* 0x044fe2000f8018ff */
[----:B------:R-:W2:Y:S03]  /*0230*/  LDG.E.64 R2, desc[UR4][R2.64] ;  /* 0x0000000402027981 */ /* 0x000ea6000c1e1b00 */
[----:B------:R-:W-:Y:S02]  /*0240*/  LEA.HI.X R9, R6, UR9, R7, 0x3, P0 ;  /* 0x0000000906097c11 */ /* 0x000fe400080f1c07 */
[----:B------:R-:W-:-:S04]  /*0250*/  IADD3 R7, PT, PT, R0, R15, RZ ;  /* 0x0000000f00077210 */ /* 0x000fc80007ffe0ff */
[----:B------:R-:W4:Y:S01]  /*0260*/  LDG.E.64 R8, desc[UR4][R8.64+0x40] ;  /* 0x0000400408087981 */ /* 0x000f22000c1e1b00 */
[----:B------:R-:W-:-:S04]  /*0270*/  IMAD.WIDE.U32 R6, R7, 0x8, R12 ;  /* 0x0000000807067825 */ /* 0x000fc800078e000c */
[C---:B------:R-:W-:Y:S02]  /*0280*/  IMAD.IADD R23, R0.reuse, 0x1, R19 ;  /* 0x0000000100177824 */ /* 0x040fe400078e0213 */
[----:B------:R-:W5:Y:S02]  /*0290*/  LDG.E.64 R6, desc[UR4][R6.64] ;  /* 0x0000000406067981 */ /* 0x000f64000c1e1b00 */
[----:B------:R-:W-:Y:S01]  /*02a0*/  IMAD.WIDE.U32 R22, R23, 0x8, R12 ;  /* 0x0000000817167825 */ /* 0x000fe200078e000c */
[----:B------:R-:W-:-:S04]  /*02b0*/  IADD3 R15, P0, PT, R0, R15, RZ ;  /* 0x0000000f000f7210 */ /* 0x000fc80007f1e0ff */
[----:B------:R-:W5:Y:S01]  /*02c0*/  LDG.E.64 R12, desc[UR4][R22.64] ;  /* 0x00000004160c7981 */ /* 0x000f62000c1e1b00 */
[----:B------:R-:W-:Y:S01]  /*02d0*/  IMAD.X R10, RZ, RZ, RZ, P0 ;  /* 0x000000ffff0a7224 */ /* 0x000fe200000e06ff */
[C---:B------:R-:W-:Y:S02]  /*02e0*/  LEA R14, P0, R15.reuse, UR8, 0x3 ;  /* 0x000000080f0e7c11 */ /* 0x040fe4000f8018ff */
[----:B------:R-:W5:Y:S02]  /*02f0*/  LDG.E.64 R16, desc[UR4][R22.64+0x40] ;  /* 0x0000400416107981 */ /* 0x000f64000c1e1b00 */
[----:B------:R-:W-:Y:S02]  /*0300*/  LEA.HI.X R15, R15, UR9, R10, 0x3, P0 ;  /* 0x000000090f0f7c11 */ /* 0x000fe400080f1c0a */
[----:B------:R-:W-:Y:S01]  /*0310*/  IADD3 R10, PT, PT, R0, 0x1, RZ ;  /* 0x00000001000a7810 */ /* 0x000fe20007ffe0ff */
[----:B------:R-:W5:Y:S03]  /*0320*/  LDG.E.64 R20, desc[UR4][R22.64+0x8] ;  /* 0x0000080416147981 */ /* 0x000f66000c1e1b00 */
[----:B------:R-:W-:Y:S01]  /*0330*/  IADD3 R10, P0, PT, R19, R10, RZ ;  /* 0x0000000a130a7210 */ /* 0x000fe20007f1e0ff */
[----:B------:R-:W5:Y:S04]  /*0340*/  LDG.E.64 R14, desc[UR4][R14.64+0x8] ;  /* 0x000008040e0e7981 */ /* 0x000f68000c1e1b00 */
[----:B------:R-:W-:Y:S01]  /*0350*/  IMAD.X R19, RZ, RZ, RZ, P0 ;  /* 0x000000ffff137224 */ /* 0x000fe200000e06ff */
[----:B------:R-:W-:-:S04]  /*0360*/  LEA R18, P0, R10, UR8, 0x3 ;  /* 0x000000080a127c11 */ /* 0x000fc8000f8018ff */
[----:B------:R-:W-:-:S06]  /*0370*/  LEA.HI.X R19, R10, UR9, R19, 0x3, P0 ;  /* 0x000000090a137c11 */ /* 0x000fcc00080f1c13 */
[----:B------:R-:W5:Y:S01]  /*0380*/  LDG.E.64 R18, desc[UR4][R18.64+0x40] ;  /* 0x0000400412127981 */ /* 0x000f62000c1e1b00 */
[----:B------:R-:W-:Y:S01]  /*0390*/  UMOV UR8, 0x33333333 ;  /* 0x3333333300087882 */ /* 0x000fe20000000000 */
[----:B------:R-:W-:Y:S01]  /*03a0*/  UMOV UR9, 0x3fd33333 ;  /* 0x3fd3333300097882 */ /* 0x000fe20000000000 */
[----:B------:R-:W-:Y:S01]  /*03b0*/  IMAD R11, R11, UR6, R0 ;  /* 0x000000060b0b7c24 */ /* 0x000fe2000f8e0200 */
[----:B---3--:R-:W-:Y:S01]  /*03c0*/  DMUL R4, R4, -UR8 ;  /* 0x8000000804047c28 */ /* 0x008fe20008000000 */
[----:B------:R-:W-:Y:S01]  /*03d0*/  UMOV UR8, 0x9999999a ;  /* 0x9999999a00087882 */ /* 0x000fe20000000000 */
[----:B------:R-:W-:-:S06]  /*03e0*/  UMOV UR9, 0x3fc99999 ;  /* 0x3fc9999900097882 */ /* 0x000fcc0000000000 */
[----:B--2---:R-:W-:Y:S01]  /*03f0*/  DFMA R2, R2, UR8, R4 ;  /* 0x0000000802027c2b */ /* 0x004fe20008000004 */
[----:B------:R-:W-:Y:S01]  /*0400*/  UMOV UR9, 0x3fd99999 ;  /* 0x3fd9999900097882 */ /* 0x000fe20000000000 */
[----:B------:R-:W0:Y:S06]  /*0410*/  LDC.64 R4, c[0x0][0x388] ;  /* 0x0000e200ff047b82 */ /* 0x000e2c0000000a00 */
[----:B----4-:R-:W-:Y:S01]  /*0420*/  DFMA R2, R8, UR8, R2 ;  /* 0x0000000808027c2b */ /* 0x010fe20008000002 */
[----:B------:R-:W-:Y:S01]  /*0430*/  UMOV UR8, 0x33333333 ;  /* 0x3333333300087882 */ /* 0x000fe20000000000 */
[----:B------:R-:W-:-:S06]  /*0440*/  UMOV UR9, 0x3fe33333 ;  /* 0x3fe3333300097882 */ /* 0x000fcc0000000000 */
[----:B-----5:R-:W-:-:S08]  /*0450*/  DFMA R2, R6, 0.5, R2 ;  /* 0x3fe000000602782b */ /* 0x020fd00000000002 */
[----:B------:R-:W-:Y:S01]  /*0460*/  DFMA R2, R12, UR8, R2 ;  /* 0x000000080c027c2b */ /* 0x000fe20008000002 */
[----:B------:R-:W-:Y:S01]  /*0470*/  UMOV UR8, 0x66666666 ;  /* 0x6666666600087882 */ /* 0x000fe20000000000 */
[----:B------:R-:W-:-:S06]  /*0480*/  UMOV UR9, 0x3fe66666 ;  /* 0x3fe6666600097882 */ /* 0x000fcc0000000000 */
[----:B------:R-:W-:Y:S01]  /*0490*/  DFMA R2, R16, UR8, R2 ;  /* 0x0000000810027c2b */ /* 0x000fe20008000002 */
[----:B------:R-:W-:Y:S01]  /*04a0*/  UMOV UR8, 0x9999999a ;  /* 0x9999999a00087882 */ /* 0x000fe20000000000 */
[----:B------:R-:W-:-:S06]  /*04b0*/  UMOV UR9, 0x3fe99999 ;  /* 0x3fe9999900097882 */ /* 0x000fcc0000000000 */
[----:B------:R-:W-:Y:S01]  /*04c0*/  DFMA R2, R14, -UR8, R2 ;  /* 0x800000080e027c2b */ /* 0x000fe20008000002 */
[----:B------:R-:W-:Y:S01]  /*04d0*/  UMOV UR8, 0xcccccccd ;  /* 0xcccccccd00087882 */ /* 0x000fe20000000000 */
[----:B------:R-:W-:-:S06]  /*04e0*/  UMOV UR9, 0x3feccccc ;  /* 0x3feccccc00097882 */ /* 0x000fcc0000000000 */
[----:B------:R-:W-:Y:S01]  /*04f0*/  DFMA R2, R20, -UR8, R2 ;  /* 0x8000000814027c2b */ /* 0x000fe20008000002 */
[----:B------:R-:W-:Y:S01]  /*0500*/  UMOV UR8, 0x9999999a ;  /* 0x9999999a00087882 */ /* 0x000fe20000000000 */
[----:B------:R-:W-:Y:S01]  /*0510*/  UMOV UR9, 0x3fb99999 ;  /* 0x3fb9999900097882 */ /* 0x000fe20000000000 */
[----:B0-----:R-:W-:-:S05]  /*0520*/  IMAD.WIDE R4, R11, 0x8, R4 ;  /* 0x000000080b047825 */ /* 0x001fca00078e0204 */
[----:B------:R-:W-:-:S07]  /*0530*/  DFMA R2, R18, UR8, R2 ;  /* 0x0000000812027c2b */ /* 0x000fce0008000002 */
[----:B------:R-:W-:Y:S01]  /*0540*/  STG.E.64 desc[UR4][R4.64], R2 ;  /* 0x0000000204007986 */ /* 0x000fe2000c101b04 */
[----:B------:R-:W-:Y:S05]  /*0550*/  EXIT ;  /* 0x000000000000794d */ /* 0x000fea0003800000 */
.L_x_2:
        /* <DEDUP_REMOVED lines=10> */
.L_x_4:


//--------------------- .nv.global.init           --------------------------
	.section	.nv.global.init,"aw",@progbits
.nv.global.init:
	.type		$str,@object
	.size		$str,(.L_0 - $str)
$str:
        /*0000*/ 	.byte	0x62, 0x6c, 0x6f, 0x63, 0x6b, 0x28, 0x25, 0x64, 0x2c, 0x20, 0x25, 0x64, 0x29, 0x20, 0x74, 0x69
        /*0010*/ 	.byte	0x64, 0x3a, 0x28, 0x25, 0x64, 0x2c, 0x20, 0x25, 0x64, 0x29, 0x20, 0x69, 0x6e, 0x20, 0x6f, 0x72
        /*0020*/ 	.byte	0x69, 0x67, 0x69, 0x6e, 0x61, 0x6c, 0x28, 0x25, 0x64, 0x2c, 0x20, 0x25, 0x64, 0x29, 0x3a, 0x20
        /*0030*/ 	.byte	0x70, 0x72, 0x6f, 0x63, 0x63, 0x65, 0x73, 0x73, 0x69, 0x6e, 0x67, 0x20, 0x65, 0x6c, 0x65, 0x6d
        /*0040*/ 	.byte	0x65, 0x6e, 0x74, 0x20, 0x25, 0x64, 0x0a, 0x00
.L_0:


//--------------------- .nv.shared.reserved.0     --------------------------
	.section	.nv.shared.reserved.0,"aw",@nobits
	.weak		__nv_reservedSMEM_offset_0_alias
	.size		__nv_reservedSMEM_offset_0_alias, 0, 64
	.other		__nv_reservedSMEM_offset_0_alias,@"STO_CUDA_RESERVED_SHARED STV_DEFAULT"
__nv_reservedSMEM_offset_0_alias:
	.zero		0
	.zero		64


//--------------------- .nv.constant0._Z11myKernelNewPdS_S_ii --------------------------
	.section	.nv.constant0._Z11myKernelNewPdS_S_ii,"a",@progbits
	.sectionflags	@""
	.align	4
.nv.constant0._Z11myKernelNewPdS_S_ii:
	.zero		928


//--------------------- .nv.constant0._Z17convolutionKernelPdS_ii --------------------------
	.section	.nv.constant0._Z17convolutionKernelPdS_ii,"a",@progbits
	.sectionflags	@""
	.align	4
.nv.constant0._Z17convolutionKernelPdS_ii:
	.zero		920


//--------------------- SYMBOLS --------------------------

	.type		.nv.reservedSmem.offset0,@object
	.size		.nv.reservedSmem.offset0,0x4
	.type		vprintf,@function
